	.headerflags	@"EF_CUDA_TEXMODE_UNIFIED EF_CUDA_64BIT_ADDRESS EF_CUDA_ACCELERATORS EF_CUDA_SM90 EF_CUDA_VIRTUAL_SM(EF_CUDA_SM90)"
	.elftype	@"ET_EXEC"


//--------------------- .nv.info                  --------------------------
	.section	.nv.info,"",@"SHT_CUDA_INFO"
	.align	4


	//----- nvinfo : EIATTR_REGCOUNT
	.align		4
        /*0000*/ 	.byte	0x04, 0x2f
        /*0002*/ 	.short	(.L_3 - .L_2)
	.align		4
.L_2:
        /*0004*/ 	.word	index@(triton_poi_fused_cat_relu_23)
        /*0008*/ 	.word	0x0000001a


	//----- nvinfo : EIATTR_MIN_STACK_SIZE
	.align		4
.L_3:
        /*000c*/ 	.byte	0x04, 0x12
        /*000e*/ 	.short	(.L_5 - .L_4)
	.align		4
.L_4:
        /*0010*/ 	.word	index@(triton_poi_fused_cat_relu_23)
        /*0014*/ 	.word	0x00000000


	//----- nvinfo : EIATTR_FRAME_SIZE
	.align		4
.L_5:
        /*0018*/ 	.byte	0x04, 0x11
        /*001a*/ 	.short	(.L_7 - .L_6)
	.align		4
.L_6:
        /*001c*/ 	.word	index@(triton_poi_fused_cat_relu_23)
        /*0020*/ 	.word	0x00000000


	//----- nvinfo : EIATTR_MIN_STACK_SIZE
	.align		4
.L_7:
        /*0024*/ 	.byte	0x04, 0x12
        /*0026*/ 	.short	(.L_9 - .L_8)
	.align		4
.L_8:
        /*0028*/ 	.word	index@(triton_poi_fused_cat_relu_23)
        /*002c*/ 	.word	0x00000000
.L_9:


//--------------------- .nv.info.triton_poi_fused_cat_relu_23 --------------------------
	.section	.nv.info.triton_poi_fused_cat_relu_23,"",@"SHT_CUDA_INFO"
	.sectionflags	@""
	.align	4


	//----- nvinfo : EIATTR_CUDA_API_VERSION
	.align		4
        /*0000*/ 	.byte	0x04, 0x37
        /*0002*/ 	.short	(.L_11 - .L_10)
.L_10:
        /*0004*/ 	.word	0x0000007c


	//----- nvinfo : EIATTR_KPARAM_INFO
	.align		4
.L_11:
        /*0008*/ 	.byte	0x04, 0x17
        /*000a*/ 	.short	(.L_13 - .L_12)
.L_12:
        /*000c*/ 	.word	0x00000000
        /*0010*/ 	.short	0x0007
        /*0012*/ 	.short	0x0038
        /*0014*/ 	.byte	0x00, 0xf0, 0x11, 0x00


	//----- nvinfo : EIATTR_KPARAM_INFO
	.align		4
.L_13:
        /*0018*/ 	.byte	0x04, 0x17
        /*001a*/ 	.short	(.L_15 - .L_14)
.L_14:
        /*001c*/ 	.word	0x00000000
        /*0020*/ 	.short	0x0006
        /*0022*/ 	.short	0x0030
        /*0024*/ 	.byte	0x00, 0xf4, 0x21, 0x00


	//----- nvinfo : EIATTR_KPARAM_INFO
	.align		4
.L_15:
        /*0028*/ 	.byte	0x04, 0x17
        /*002a*/ 	.short	(.L_17 - .L_16)
.L_16:
        /*002c*/ 	.word	0x00000000
        /*0030*/ 	.short	0x0005
        /*0032*/ 	.short	0x0028
        /*0034*/ 	.byte	0x00, 0xf4, 0x21, 0x00


	//----- nvinfo : EIATTR_KPARAM_INFO
	.align		4
.L_17:
        /*0038*/ 	.byte	0x04, 0x17
        /*003a*/ 	.short	(.L_19 - .L_18)
.L_18:
        /*003c*/ 	.word	0x00000000
        /*0040*/ 	.short	0x0004
        /*0042*/ 	.short	0x0020
        /*0044*/ 	.byte	0x00, 0xf4, 0x21, 0x00


	//----- nvinfo : EIATTR_KPARAM_INFO
	.align		4
.L_19:
        /*0048*/ 	.byte	0x04, 0x17
        /*004a*/ 	.short	(.L_21 - .L_20)
.L_20:
        /*004c*/ 	.word	0x00000000
        /*0050*/ 	.short	0x0003
        /*0052*/ 	.short	0x0018
        /*0054*/ 	.byte	0x00, 0xf4, 0x21, 0x00


	//----- nvinfo : EIATTR_KPARAM_INFO
	.align		4
.L_21:
        /*0058*/ 	.byte	0x04, 0x17
        /*005a*/ 	.short	(.L_23 - .L_22)
.L_22:
        /*005c*/ 	.word	0x00000000
        /*0060*/ 	.short	0x0002
        /*0062*/ 	.short	0x0010
        /*0064*/ 	.byte	0x00, 0xf4, 0x21, 0x00


	//----- nvinfo : EIATTR_KPARAM_INFO
	.align		4
.L_23:
        /*0068*/ 	.byte	0x04, 0x17
        /*006a*/ 	.short	(.L_25 - .L_24)
.L_24:
        /*006c*/ 	.word	0x00000000
        /*0070*/ 	.short	0x0001
        /*0072*/ 	.short	0x0008
        /*0074*/ 	.byte	0x00, 0xf4, 0x21, 0x00


	//----- nvinfo : EIATTR_KPARAM_INFO
	.align		4
.L_25:
        /*0078*/ 	.byte	0x04, 0x17
        /*007a*/ 	.short	(.L_27 - .L_26)
.L_26:
        /*007c*/ 	.word	0x00000000
        /*0080*/ 	.short	0x0000
        /*0082*/ 	.short	0x0000
        /*0084*/ 	.byte	0x00, 0xf4, 0x21, 0x00


	//----- nvinfo : EIATTR_SPARSE_MMA_MASK
	.align		4
.L_27:
        /*0088*/ 	.byte	0x03, 0x50
        /*008a*/ 	.short	0x0000


	//----- nvinfo : EIATTR_MAXREG_COUNT
	.align		4
        /*008c*/ 	.byte	0x03, 0x1b
        /*008e*/ 	.short	0x00ff


	//----- nvinfo : EIATTR_EXIT_INSTR_OFFSETS
	.align		4
        /*0090*/ 	.byte	0x04, 0x1c
        /*0092*/ 	.short	(.L_29 - .L_28)


	//   ....[0]....
.L_28:
        /*0094*/ 	.word	0x00000550


	//----- nvinfo : EIATTR_REQNTID
	.align		4
.L_29:
        /*0098*/ 	.byte	0x04, 0x10
        /*009a*/ 	.short	(.L_31 - .L_30)
.L_30:
        /*009c*/ 	.word	0x00000100
        /*00a0*/ 	.word	0x00000001
        /*00a4*/ 	.word	0x00000001


	//----- nvinfo : EIATTR_CBANK_PARAM_SIZE
	.align		4
.L_31:
        /*00a8*/ 	.byte	0x03, 0x19
        /*00aa*/ 	.short	0x003c


	//----- nvinfo : EIATTR_PARAM_CBANK
	.align		4
        /*00ac*/ 	.byte	0x04, 0x0a
        /*00ae*/ 	.short	(.L_33 - .L_32)
	.align		4
.L_32:
        /*00b0*/ 	.word	index@(.nv.constant0.triton_poi_fused_cat_relu_23)
        /*00b4*/ 	.short	0x0210
        /*00b6*/ 	.short	0x003c


	//----- nvinfo : EIATTR_SW_WAR
	.align		4
.L_33:
        /*00b8*/ 	.byte	0x04, 0x36
        /*00ba*/ 	.short	(.L_35 - .L_34)
.L_34:
        /*00bc*/ 	.word	0x00000008
.L_35:


//--------------------- .nv.callgraph             --------------------------
	.section	.nv.callgraph,"",@"SHT_CUDA_CALLGRAPH"
	.align	4
	.sectionentsize	8
	.align		4
        /*0000*/ 	.word	0x00000000
	.align		4
        /*0004*/ 	.word	0xffffffff
	.align		4
        /*0008*/ 	.word	0x00000000
	.align		4
        /*000c*/ 	.word	0xfffffffe
	.align		4
        /*0010*/ 	.word	0x00000000
	.align		4
        /*0014*/ 	.word	0xfffffffd
	.align		4
        /*0018*/ 	.word	0x00000000
	.align		4
        /*001c*/ 	.word	0xfffffffc


//--------------------- .nv.constant4             --------------------------
	.section	.nv.constant4,"a",@progbits
	.align	8
	.align		8
.nv.constant4:
        /*0000*/ 	.dword	_$_str
	.align		8
        /*0008*/ 	.dword	_$_str_$_2


//--------------------- .text.triton_poi_fused_cat_relu_23 --------------------------
	.section	.text.triton_poi_fused_cat_relu_23,"ax",@progbits
	.align	128
        .global         triton_poi_fused_cat_relu_23
        .type           triton_poi_fused_cat_relu_23,@function
        .size           triton_poi_fused_cat_relu_23,(.L_x_1 - triton_poi_fused_cat_relu_23)
        .other          triton_poi_fused_cat_relu_23,@"STO_CUDA_ENTRY STV_DEFAULT"
triton_poi_fused_cat_relu_23:
.text.triton_poi_fused_cat_relu_23:
[----:B------:R-:W-:Y:S01]  /*0000*/  LDC R1, c[0x0][0x28] ;  /* 0x00000a00ff017b82 */ /* 0x000fe20000000800 */
[----:B------:R-:W1:Y:S07]  /*0010*/  S2R R0, SR_TID.X ;  /* 0x0000000000007919 */ /* 0x000e6e0000002100 */
[----:B------:R-:W2:Y:S01]  /*0020*/  LDC.64 R8, c[0x0][0x220] ;  /* 0x00008800ff087b82 */ /* 0x000ea20000000a00 */
[----:B------:R-:W-:Y:S01]  /*0030*/  ULDC.64 UR4, c[0x0][0x208] ;  /* 0x0000820000047ab9 */ /* 0x000fe20000000a00 */
[----:B------:R-:W3:Y:S06]  /*0040*/  S2R R3, SR_CTAID.X ;  /* 0x0000000000037919 */ /* 0x000eec0000002500 */
[----:B------:R-:W4:Y:S08]  /*0050*/  LDC.64 R22, c[0x0][0x218] ;  /* 0x00008600ff167b82 */ /* 0x000f300000000a00 */
[----:B------:R-:W5:Y:S08]  /*0060*/  LDC.64 R20, c[0x0][0x210] ;  /* 0x00008400ff147b82 */ /* 0x000f700000000a00 */
[----:B------:R-:W4:Y:S01]  /*0070*/  LDC.64 R18, c[0x0][0x228] ;  /* 0x00008a00ff127b82 */ /* 0x000f220000000a00 */
[----:B-1----:R-:W-:-:S07]  /*0080*/  IMAD.SHL.U32 R0, R0, 0x2, RZ ;  /* 0x0000000200007824 */ /* 0x002fce00078e00ff */
[----:B------:R-:W1:Y:S01]  /*0090*/  LDC.64 R16, c[0x0][0x230] ;  /* 0x00008c00ff107b82 */ /* 0x000e620000000a00 */
[----:B------:R-:W-:-:S07]  /*00a0*/  LOP3.LUT R0, R0, 0x1fe, RZ, 0xc0, !PT ;  /* 0x000001fe00007812 */ /* 0x000fce00078ec0ff */
[----:B------:R-:W1:Y:S01]  /*00b0*/  LDC.64 R12, c[0x0][0x238] ;  /* 0x00008e00ff0c7b82 */ /* 0x000e620000000a00 */
[----:B---3--:R-:W-:-:S05]  /*00c0*/  IMAD R0, R3, 0x200, R0 ;  /* 0x0000020003007824 */ /* 0x008fca00078e0200 */
[----:B------:R-:W-:-:S04]  /*00d0*/  SHF.R.S32.HI R3, RZ, 0x1f, R0 ;  /* 0x0000001fff037819 */ /* 0x000fc80000011400 */
[----:B------:R-:W-:-:S04]  /*00e0*/  LEA.HI R4, R3, R0, RZ, 0x9 ;  /* 0x0000000003047211 */ /* 0x000fc800078f48ff */
[----:B------:R-:W-:-:S05]  /*00f0*/  LOP3.LUT R3, R4, 0xfffffe00, RZ, 0xc0, !PT ;  /* 0xfffffe0004037812 */ /* 0x000fca00078ec0ff */
[----:B------:R-:W-:Y:S01]  /*0100*/  IMAD.IADD R14, R0, 0x1, -R3 ;  /* 0x00000001000e7824 */ /* 0x000fe200078e0a03 */
[----:B------:R-:W-:-:S03]  /*0110*/  CS2R R2, SRZ ;  /* 0x0000000000027805 */ /* 0x000fc6000001ff00 */
[C---:B--2---:R-:W-:Y:S01]  /*0120*/  IMAD.WIDE R8, R14.reuse, 0x4, R8 ;  /* 0x000000040e087825 */ /* 0x044fe200078e0208 */
[----:B------:R-:W-:-:S13]  /*0130*/  ISETP.GE.AND P3, PT, R14, 0x100, PT ;  /* 0x000001000e00780c */ /* 0x000fda0003f66270 */
[----:B------:R2:W3:Y:S01]  /*0140*/  @!P3 LDG.E.EL.64 R2, desc[UR4][R8.64] ;  /* 0x000000040802b981 */ /* 0x0004e2000c2e1b00 */
[----:B------:R-:W-:Y:S02]  /*0150*/  SHF.R.S32.HI R15, RZ, 0x9, R4 ;  /* 0x00000009ff0f7819 */ /* 0x000fe40000011404 */
[----:B------:R-:W-:Y:S01]  /*0160*/  CS2R R4, SRZ ;  /* 0x0000000000047805 */ /* 0x000fe2000001ff00 */
[----:B----4-:R-:W-:Y:S01]  /*0170*/  IMAD.WIDE R22, R14, 0x4, R22 ;  /* 0x000000040e167825 */ /* 0x010fe200078e0216 */
[----:B------:R-:W-:-:S03]  /*0180*/  CS2R R6, SRZ ;  /* 0x0000000000067805 */ /* 0x000fc6000001ff00 */
[----:B------:R-:W-:Y:S01]  /*0190*/  IMAD R15, R15, 0x100, R14 ;  /* 0x000001000f0f7824 */ /* 0x000fe200078e020e */
[----:B------:R-:W4:Y:S03]  /*01a0*/  @!P3 LDG.E.EL.64 R4, desc[UR4][R22.64] ;  /* 0x000000041604b981 */ /* 0x000f26000c2e1b00 */
[----:B-----5:R-:W-:-:S05]  /*01b0*/  IMAD.WIDE R20, R15, 0x4, R20 ;  /* 0x000000040f147825 */ /* 0x020fca00078e0214 */
[----:B------:R-:W5:Y:S01]  /*01c0*/  @!P3 LDG.E.EL.64 R6, desc[UR4][R20.64] ;  /* 0x000000041406b981 */ /* 0x000f62000c2e1b00 */
[C---:B------:R-:W-:Y:S02]  /*01d0*/  ISETP.GT.AND P2, PT, R14.reuse, 0xff, PT ;  /* 0x000000ff0e00780c */ /* 0x040fe40003f44270 */
[----:B--2---:R-:W-:Y:S02]  /*01e0*/  CS2R R8, SRZ ;  /* 0x0000000000087805 */ /* 0x004fe4000001ff00 */
[----:B------:R-:W-:Y:S01]  /*01f0*/  CS2R R10, SRZ ;  /* 0x00000000000a7805 */ /* 0x000fe2000001ff00 */
[----:B0-----:R-:W-:-:S04]  /*0200*/  IMAD.WIDE R18, R14, 0x4, R18 ;  /* 0x000000040e127825 */ /* 0x001fc800078e0212 */
[----:B-1----:R-:W-:Y:S01]  /*0210*/  IMAD.WIDE R16, R14, 0x4, R16 ;  /* 0x000000040e107825 */ /* 0x002fe200078e0210 */
[----:B------:R-:W2:Y:S03]  /*0220*/  @!P3 LDG.E.EL.64 R8, desc[UR4][R18.64] ;  /* 0x000000041208b981 */ /* 0x000ea6000c2e1b00 */
[----:B------:R-:W-:Y:S01]  /*0230*/  IMAD.WIDE R14, R15, 0x4, R12 ;  /* 0x000000040f0e7825 */ /* 0x000fe200078e020c */
[----:B------:R-:W2:Y:S01]  /*0240*/  @!P3 LDG.E.EL.64 R10, desc[UR4][R16.64] ;  /* 0x00000004100ab981 */ /* 0x000ea2000c2e1b00 */
[----:B------:R-:W-:-:S06]  /*0250*/  CS2R R12, SRZ ;  /* 0x00000000000c7805 */ /* 0x000fcc000001ff00 */
[----:B------:R0:W2:Y:S02]  /*0260*/  @P2 LDG.E.EL.64 R12, desc[UR4][R14.64+-0x400] ;  /* 0xfffc00040e0c2981 */ /* 0x0000a4000c2e1b00 */
[----:B0-----:R-:W-:Y:S01]  /*0270*/  IMAD.MOV.U32 R15, RZ, RZ, 0x3e800000 ;  /* 0x3e800000ff0f7424 */ /* 0x001fe200078e00ff */
[----:B---3--:R-:W-:Y:S02]  /*0280*/  SEL R2, R2, RZ, !P3 ;  /* 0x000000ff02027207 */ /* 0x008fe40005800000 */
[----:B------:R-:W-:-:S03]  /*0290*/  SEL R3, R3, RZ, !P3 ;  /* 0x000000ff03037207 */ /* 0x000fc60005800000 */
[----:B------:R-:W-:-:S04]  /*02a0*/  FADD R2, R2, 9.9999997473787516356e-06 ;  /* 0x3727c5ac02027421 */ /* 0x000fc80000000000 */
[----:B------:R-:W0:Y:S01]  /*02b0*/  MUFU.SQRT R20, R2 ;  /* 0x0000000200147308 */ /* 0x000e220000002000 */
[----:B------:R-:W-:-:S07]  /*02c0*/  FADD R3, R3, 9.9999997473787516356e-06 ;  /* 0x3727c5ac03037421 */ /* 0x000fce0000000000 */
[----:B------:R-:W1:Y:S01]  /*02d0*/  MUFU.SQRT R18, R3 ;  /* 0x0000000300127308 */ /* 0x000e620000002000 */
[C---:B0-----:R-:W-:Y:S02]  /*02e0*/  FSETP.GT.AND P0, PT, R20.reuse, 8.50705917302346158658e+37, PT ;  /* 0x7e8000001400780b */ /* 0x041fe40003f04000 */
[----:B------:R-:W-:Y:S02]  /*02f0*/  FSETP.GEU.AND P4, PT, R20, 1.175494350822287508e-38, PT ;  /* 0x008000001400780b */ /* 0x000fe40003f8e000 */
[C---:B-1----:R-:W-:Y:S02]  /*0300*/  FSETP.GT.AND P1, PT, R18.reuse, 8.50705917302346158658e+37, PT ;  /* 0x7e8000001200780b */ /* 0x042fe40003f24000 */
[----:B------:R-:W-:-:S07]  /*0310*/  FSETP.GEU.AND P5, PT, R18, 1.175494350822287508e-38, PT ;  /* 0x008000001200780b */ /* 0x000fce0003fae000 */
[----:B------:R-:W-:-:S04]  /*0320*/  @P0 FMUL R20, R20, 0.25 ;  /* 0x3e80000014140820 */ /* 0x000fc80000400000 */
[----:B------:R-:W-:Y:S01]  /*0330*/  @!P4 FMUL R20, R20, 16777216 ;  /* 0x4b8000001414c820 */ /* 0x000fe20000400000 */
[----:B------:R-:W-:-:S05]  /*0340*/  @P1 FMUL R18, R18, 0.25 ;  /* 0x3e80000012121820 */ /* 0x000fca0000400000 */
[----:B------:R-:W0:Y:S01]  /*0350*/  MUFU.RCP R20, R20 ;  /* 0x0000001400147308 */ /* 0x000e220000001000 */
[----:B------:R-:W-:Y:S01]  /*0360*/  @!P5 FMUL R18, R18, 16777216 ;  /* 0x4b8000001212d820 */ /* 0x000fe20000400000 */
[----:B------:R-:W-:-:S06]  /*0370*/  FSEL R3, R15, 1, P0 ;  /* 0x3f8000000f037808 */ /* 0x000fcc0000000000 */
[----:B------:R-:W1:Y:S01]  /*0380*/  MUFU.RCP R18, R18 ;  /* 0x0000001200127308 */ /* 0x000e620000001000 */
[----:B------:R-:W-:Y:S01]  /*0390*/  @!P4 FMUL R3, R3, 16777216 ;  /* 0x4b8000000303c820 */ /* 0x000fe20000400000 */
[----:B----4-:R-:W-:Y:S02]  /*03a0*/  SEL R17, R4, RZ, !P3 ;  /* 0x000000ff04117207 */ /* 0x010fe40005800000 */
[----:B-----5:R-:W-:Y:S02]  /*03b0*/  SEL R4, R7, RZ, !P3 ;  /* 0x000000ff07047207 */ /* 0x020fe40005800000 */
[----:B------:R-:W-:Y:S02]  /*03c0*/  FSEL R15, R15, 1, P1 ;  /* 0x3f8000000f0f7808 */ /* 0x000fe40000800000 */
[----:B------:R-:W-:Y:S01]  /*03d0*/  SEL R7, R5, RZ, !P3 ;  /* 0x000000ff05077207 */ /* 0x000fe20005800000 */
[----:B0-----:R-:W-:Y:S02]  /*03e0*/  FMUL R5, R20, R3 ;  /* 0x0000000314057220 */ /* 0x001fe40000400000 */
[----:B------:R-:W0:Y:S01]  /*03f0*/  LDC.64 R2, c[0x0][0x240] ;  /* 0x00009000ff027b82 */ /* 0x000e220000000a00 */
[----:B------:R-:W-:Y:S01]  /*0400*/  SEL R6, R6, RZ, !P3 ;  /* 0x000000ff06067207 */ /* 0x000fe20005800000 */
[----:B------:R-:W-:Y:S01]  /*0410*/  @!P5 FMUL R15, R15, 16777216 ;  /* 0x4b8000000f0fd820 */ /* 0x000fe20000400000 */
[----:B------:R-:W-:-:S03]  /*0420*/  FADD R4, R4, -R7 ;  /* 0x8000000704047221 */ /* 0x000fc60000000000 */
[----:B------:R-:W-:Y:S01]  /*0430*/  FADD R6, R6, -R17 ;  /* 0x8000001106067221 */ /* 0x000fe20000000000 */
[----:B-1----:R-:W-:Y:S01]  /*0440*/  FMUL R15, R18, R15 ;  /* 0x0000000f120f7220 */ /* 0x002fe20000400000 */
[----:B--2---:R-:W-:Y:S02]  /*0450*/  SEL R8, R8, RZ, !P3 ;  /* 0x000000ff08087207 */ /* 0x004fe40005800000 */
[----:B------:R-:W-:Y:S01]  /*0460*/  SEL R9, R9, RZ, !P3 ;  /* 0x000000ff09097207 */ /* 0x000fe20005800000 */
[----:B------:R-:W-:Y:S01]  /*0470*/  FMUL R5, R6, R5 ;  /* 0x0000000506057220 */ /* 0x000fe20000400000 */
[----:B------:R-:W-:Y:S01]  /*0480*/  SEL R10, R10, RZ, !P3 ;  /* 0x000000ff0a0a7207 */ /* 0x000fe20005800000 */
[----:B------:R-:W-:Y:S01]  /*0490*/  FMUL R4, R4, R15 ;  /* 0x0000000f04047220 */ /* 0x000fe20000400000 */
[----:B------:R-:W-:-:S03]  /*04a0*/  SEL R11, R11, RZ, !P3 ;  /* 0x000000ff0b0b7207 */ /* 0x000fc60005800000 */
[----:B------:R-:W-:Y:S01]  /*04b0*/  FFMA R10, R5, R8, R10 ;  /* 0x00000008050a7223 */ /* 0x000fe2000000000a */
[----:B------:R-:W-:Y:S01]  /*04c0*/  @P3 SEL R10, R12, RZ, P2 ;  /* 0x000000ff0c0a3207 */ /* 0x000fe20001000000 */
[----:B------:R-:W-:Y:S01]  /*04d0*/  FFMA R11, R4, R9, R11 ;  /* 0x00000009040b7223 */ /* 0x000fe2000000000b */
[----:B------:R-:W-:Y:S02]  /*04e0*/  @P3 SEL R11, R13, RZ, P2 ;  /* 0x000000ff0d0b3207 */ /* 0x000fe40001000000 */
[----:B------:R-:W-:Y:S02]  /*04f0*/  FSETP.GEU.AND P0, PT, R10, RZ, PT ;  /* 0x000000ff0a00720b */ /* 0x000fe40003f0e000 */
[C---:B------:R-:W-:Y:S01]  /*0500*/  FSETP.GEU.AND P1, PT, R11.reuse, RZ, PT ;  /* 0x000000ff0b00720b */ /* 0x040fe20003f2e000 */
[----:B0-----:R-:W-:Y:S01]  /*0510*/  IMAD.WIDE R2, R0, 0x4, R2 ;  /* 0x0000000400027825 */ /* 0x001fe200078e0202 */
[----:B------:R-:W-:Y:S02]  /*0520*/  FSEL R10, R10, RZ, P0 ;  /* 0x000000ff0a0a7208 */ /* 0x000fe40000000000 */
[----:B------:R-:W-:-:S05]  /*0530*/  FSEL R11, R11, RZ, P1 ;  /* 0x000000ff0b0b7208 */ /* 0x000fca0000800000 */
[----:B------:R-:W-:Y:S01]  /*0540*/  STG.E.64 desc[UR4][R2.64], R10 ;  /* 0x0000000a02007986 */ /* 0x000fe2000c101b04 */
[----:B------:R-:W-:Y:S05]  /*0550*/  EXIT ;  /* 0x000000000000794d */ /* 0x000fea0003800000 */
.L_x_0:
[----:B------:R-:W-:-:S00]  /*0560*/  BRA `(.L_x_0) ;  /* 0xfffffffc00fc7947 */ /* 0x000fc0000383ffff */
[----:B------:R-:W-:-:S00]  /*0570*/  NOP ;  /* 0x0000000000007918 */ /* 0x000fc00000000000 */
        /* <DEDUP_REMOVED lines=8> */
.L_x_1:


//--------------------- .nv.global.init           --------------------------
	.section	.nv.global.init,"aw",@progbits
.nv.global.init:
	.type		_$_str,@object
	.size		_$_str,(_$_str_$_2 - _$_str)
_$_str:
        /*0000*/ 	.byte	0x5f, 0x5f, 0x43, 0x55, 0x44, 0x41, 0x5f, 0x46, 0x54, 0x5a, 0x00
	.type		_$_str_$_2,@object
	.size		_$_str_$_2,(.L_1 - _$_str_$_2)
_$_str_$_2:
        /*000b*/ 	.byte	0x5f, 0x5f, 0x43, 0x55, 0x44, 0x41, 0x5f, 0x50, 0x52, 0x45, 0x43, 0x5f, 0x53, 0x51, 0x52, 0x54
        /*001b*/ 	.byte	0x00
.L_1:


//--------------------- .nv.constant0.triton_poi_fused_cat_relu_23 --------------------------
	.section	.nv.constant0.triton_poi_fused_cat_relu_23,"a",@progbits
	.sectionflags	@""
	.align	4
.nv.constant0.triton_poi_fused_cat_relu_23:
	.zero		588
